//
// Generated by NVIDIA NVVM Compiler
//
// Compiler Build ID: CL-36424714
// Cuda compilation tools, release 13.0, V13.0.88
// Based on NVVM 20.0.0
//

.version 9.0
.target sm_100
.address_size 64

	// .globl	_Z5ProdDPdS_S_

.visible .entry _Z5ProdDPdS_S_(
	.param .u64 .ptr .align 1 _Z5ProdDPdS_S__param_0,
	.param .u64 .ptr .align 1 _Z5ProdDPdS_S__param_1,
	.param .u64 .ptr .align 1 _Z5ProdDPdS_S__param_2
)
{
	.reg .pred 	%p<2>;
	.reg .b32 	%r<2>;
	.reg .b64 	%rd<11>;
	.reg .b64 	%fd<4>;

	ld.param.u64 	%rd1, [_Z5ProdDPdS_S__param_0];
	ld.param.u64 	%rd2, [_Z5ProdDPdS_S__param_1];
	ld.param.u64 	%rd3, [_Z5ProdDPdS_S__param_2];
	mov.u32 	%r1, %tid.x;
	setp.gt.u32 	%p1, %r1, 4;
	@%p1 bra 	$L__BB0_2;
	cvta.to.global.u64 	%rd4, %rd1;
	cvta.to.global.u64 	%rd5, %rd2;
	cvta.to.global.u64 	%rd6, %rd3;
	mul.wide.u32 	%rd7, %r1, 8;
	add.s64 	%rd8, %rd4, %rd7;
	ld.global.f64 	%fd1, [%rd8];
	add.s64 	%rd9, %rd5, %rd7;
	ld.global.f64 	%fd2, [%rd9];
	mul.rn.f64 	%fd3, %fd1, %fd2;
	add.s64 	%rd10, %rd6, %rd7;
	st.global.f64 	[%rd10], %fd3;
$L__BB0_2:
	ret;

}
	// .globl	_Z5ProdFPfS_S_
.visible .entry _Z5ProdFPfS_S_(
	.param .u64 .ptr .align 1 _Z5ProdFPfS_S__param_0,
	.param .u64 .ptr .align 1 _Z5ProdFPfS_S__param_1,
	.param .u64 .ptr .align 1 _Z5ProdFPfS_S__param_2
)
{
	.reg .pred 	%p<2>;
	.reg .b32 	%r<2>;
	.reg .b32 	%f<4>;
	.reg .b64 	%rd<11>;

	ld.param.u64 	%rd1, [_Z5ProdFPfS_S__param_0];
	ld.param.u64 	%rd2, [_Z5ProdFPfS_S__param_1];
	ld.param.u64 	%rd3, [_Z5ProdFPfS_S__param_2];
	mov.u32 	%r1, %tid.x;
	setp.gt.u32 	%p1, %r1, 4;
	@%p1 bra 	$L__BB1_2;
	cvta.to.global.u64 	%rd4, %rd1;
	cvta.to.global.u64 	%rd5, %rd2;
	cvta.to.global.u64 	%rd6, %rd3;
	mul.wide.u32 	%rd7, %r1, 4;
	add.s64 	%rd8, %rd4, %rd7;
	ld.global.f32 	%f1, [%rd8];
	add.s64 	%rd9, %rd5, %rd7;
	ld.global.f32 	%f2, [%rd9];
	mul.rn.f32 	%f3, %f1, %f2;
	add.s64 	%rd10, %rd6, %rd7;
	st.global.f32 	[%rd10], %f3;
$L__BB1_2:
	ret;

}


// ===== COMPILED SASS (sm_100) =====

	.target	sm_100

	.elftype	@"ET_EXEC"


//--------------------- .note.nv.tkinfo           --------------------------
	.section	.note.nv.tkinfo,"",@"SHT_NOTE"
	.sectionflags	@"SHF_NOTE_NV_TKINFO"
	.tkinfo
        /*0018*/ 	.word	0x00000002
        /*0030*/ 	.string	""
        /*0030*/ 	.string	"ptxas"
        /*0030*/ 	.string	"Cuda compilation tools, release 13.0, V13.0.88"
        /*0030*/ 	.string	"Build cuda_13.0.r13.0/compiler.36424714_0"
        /*0030*/ 	.string	"-arch sm_100 -m 64 "



//--------------------- .note.nv.cuinfo           --------------------------
	.section	.note.nv.cuinfo,"",@"SHT_NOTE"
	.sectionflags	@"SHF_NOTE_NV_CUINFO"
        /*0018*/ 	.short	0x0002
        /*001a*/ 	.short	0x0064
        /*001c*/ 	.short	0x0082
	.zero		2


//--------------------- .nv.info                  --------------------------
	.section	.nv.info,"",@"SHT_CUDA_INFO"
	.align	4


	//----- nvinfo : EIATTR_REGCOUNT
	.align		4
        /*0000*/ 	.byte	0x04, 0x2f
        /*0002*/ 	.short	(.L_1 - .L_0)
	.align		4
.L_0:
        /*0004*/ 	.word	index@(_Z5ProdDPdS_S_)
        /*0008*/ 	.word	0x0000000e


	//----- nvinfo : EIATTR_FRAME_SIZE
	.align		4
.L_1:
        /*000c*/ 	.byte	0x04, 0x11
        /*000e*/ 	.short	(.L_3 - .L_2)
	.align		4
.L_2:
        /*0010*/ 	.word	index@(_Z5ProdDPdS_S_)
        /*0014*/ 	.word	0x00000000


	//----- nvinfo : EIATTR_REGCOUNT
	.align		4
.L_3:
        /*0018*/ 	.byte	0x04, 0x2f
        /*001a*/ 	.short	(.L_5 - .L_4)
	.align		4
.L_4:
        /*001c*/ 	.word	index@(_Z5ProdFPfS_S_)
        /*0020*/ 	.word	0x0000000c


	//----- nvinfo : EIATTR_FRAME_SIZE
	.align		4
.L_5:
        /*0024*/ 	.byte	0x04, 0x11
        /*0026*/ 	.short	(.L_7 - .L_6)
	.align		4
.L_6:
        /*0028*/ 	.word	index@(_Z5ProdFPfS_S_)
        /*002c*/ 	.word	0x00000000


	//----- nvinfo : EIATTR_MIN_STACK_SIZE
	.align		4
.L_7:
        /*0030*/ 	.byte	0x04, 0x12
        /*0032*/ 	.short	(.L_9 - .L_8)
	.align		4
.L_8:
        /*0034*/ 	.word	index@(_Z5ProdFPfS_S_)
        /*0038*/ 	.word	0x00000000


	//----- nvinfo : EIATTR_MIN_STACK_SIZE
	.align		4
.L_9:
        /*003c*/ 	.byte	0x04, 0x12
        /*003e*/ 	.short	(.L_11 - .L_10)
	.align		4
.L_10:
        /*0040*/ 	.word	index@(_Z5ProdDPdS_S_)
        /*0044*/ 	.word	0x00000000
.L_11:


//--------------------- .nv.compat                --------------------------
	.section	.nv.compat,"",@"SHT_CUDA_COMPAT_INFO"
	.align	4
        /*0000*/ 	.byte	0x02, 0x09, 0x00, 0x00, 0x02, 0x02, 0x01, 0x00, 0x02, 0x05, 0x05, 0x00, 0x03, 0x07, 0x01, 0x01
        /*0010*/ 	.byte	0x02, 0x03, 0x00, 0x00, 0x02, 0x06, 0x01, 0x00, 0x04, 0x0b, 0x08, 0x00, 0x01, 0x00, 0x00, 0x00
        /*0020*/ 	.byte	0x00, 0x00, 0x00, 0x00


//--------------------- .nv.info._Z5ProdFPfS_S_   --------------------------
	.section	.nv.info._Z5ProdFPfS_S_,"",@"SHT_CUDA_INFO"
	.sectionflags	@""
	.align	4


	//----- nvinfo : EIATTR_CUDA_API_VERSION
	.align		4
        /*0000*/ 	.byte	0x04, 0x37
        /*0002*/ 	.short	(.L_13 - .L_12)
.L_12:
        /*0004*/ 	.word	0x00000082


	//----- nvinfo : EIATTR_KPARAM_INFO
	.align		4
.L_13:
        /*0008*/ 	.byte	0x04, 0x17
        /*000a*/ 	.short	(.L_15 - .L_14)
.L_14:
        /*000c*/ 	.word	0x00000000
        /*0010*/ 	.short	0x0002
        /*0012*/ 	.short	0x0010
        /*0014*/ 	.byte	0x00, 0xf5, 0x21, 0x00


	//----- nvinfo : EIATTR_KPARAM_INFO
	.align		4
.L_15:
        /*0018*/ 	.byte	0x04, 0x17
        /*001a*/ 	.short	(.L_17 - .L_16)
.L_16:
        /*001c*/ 	.word	0x00000000
        /*0020*/ 	.short	0x0001
        /*0022*/ 	.short	0x0008
        /*0024*/ 	.byte	0x00, 0xf5, 0x21, 0x00


	//----- nvinfo : EIATTR_KPARAM_INFO
	.align		4
.L_17:
        /*0028*/ 	.byte	0x04, 0x17
        /*002a*/ 	.short	(.L_19 - .L_18)
.L_18:
        /*002c*/ 	.word	0x00000000
        /*0030*/ 	.short	0x0000
        /*0032*/ 	.short	0x0000
        /*0034*/ 	.byte	0x00, 0xf5, 0x21, 0x00


	//----- nvinfo : EIATTR_SPARSE_MMA_MASK
	.align		4
.L_19:
        /*0038*/ 	.byte	0x03, 0x50
        /*003a*/ 	.short	0x0000


	//----- nvinfo : EIATTR_MAXREG_COUNT
	.align		4
        /*003c*/ 	.byte	0x03, 0x1b
        /*003e*/ 	.short	0x00ff


	//----- nvinfo : EIATTR_MERCURY_ISA_VERSION
	.align		4
        /*0040*/ 	.byte	0x03, 0x5f
        /*0042*/ 	.short	0x0101


	//----- nvinfo : EIATTR_VRC_CTA_INIT_COUNT
	.align		4
        /*0044*/ 	.byte	0x02, 0x4a
	.zero		1
	.zero		1


	//----- nvinfo : EIATTR_EXIT_INSTR_OFFSETS
	.align		4
        /*0048*/ 	.byte	0x04, 0x1c
        /*004a*/ 	.short	(.L_21 - .L_20)


	//   ....[0]....
.L_20:
        /*004c*/ 	.word	0x00000030


	//   ....[1]....
        /*0050*/ 	.word	0x000000f0


	//----- nvinfo : EIATTR_CBANK_PARAM_SIZE
	.align		4
.L_21:
        /*0054*/ 	.byte	0x03, 0x19
        /*0056*/ 	.short	0x0018


	//----- nvinfo : EIATTR_PARAM_CBANK
	.align		4
        /*0058*/ 	.byte	0x04, 0x0a
        /*005a*/ 	.short	(.L_23 - .L_22)
	.align		4
.L_22:
        /*005c*/ 	.word	index@(.nv.constant0._Z5ProdFPfS_S_)
        /*0060*/ 	.short	0x0380
        /*0062*/ 	.short	0x0018


	//----- nvinfo : EIATTR_SW_WAR
	.align		4
.L_23:
        /*0064*/ 	.byte	0x04, 0x36
        /*0066*/ 	.short	(.L_25 - .L_24)
.L_24:
        /*0068*/ 	.word	0x00000008
.L_25:


//--------------------- .nv.info._Z5ProdDPdS_S_   --------------------------
	.section	.nv.info._Z5ProdDPdS_S_,"",@"SHT_CUDA_INFO"
	.sectionflags	@""
	.align	4


	//----- nvinfo : EIATTR_CUDA_API_VERSION
	.align		4
        /*0000*/ 	.byte	0x04, 0x37
        /*0002*/ 	.short	(.L_27 - .L_26)
.L_26:
        /*0004*/ 	.word	0x00000082


	//----- nvinfo : EIATTR_KPARAM_INFO
	.align		4
.L_27:
        /*0008*/ 	.byte	0x04, 0x17
        /*000a*/ 	.short	(.L_29 - .L_28)
.L_28:
        /*000c*/ 	.word	0x00000000
        /*0010*/ 	.short	0x0002
        /*0012*/ 	.short	0x0010
        /*0014*/ 	.byte	0x00, 0xf5, 0x21, 0x00


	//----- nvinfo : EIATTR_KPARAM_INFO
	.align		4
.L_29:
        /*0018*/ 	.byte	0x04, 0x17
        /*001a*/ 	.short	(.L_31 - .L_30)
.L_30:
        /*001c*/ 	.word	0x00000000
        /*0020*/ 	.short	0x0001
        /*0022*/ 	.short	0x0008
        /*0024*/ 	.byte	0x00, 0xf5, 0x21, 0x00


	//----- nvinfo : EIATTR_KPARAM_INFO
	.align		4
.L_31:
        /*0028*/ 	.byte	0x04, 0x17
        /*002a*/ 	.short	(.L_33 - .L_32)
.L_32:
        /*002c*/ 	.word	0x00000000
        /*0030*/ 	.short	0x0000
        /*0032*/ 	.short	0x0000
        /*0034*/ 	.byte	0x00, 0xf5, 0x21, 0x00


	//----- nvinfo : EIATTR_SPARSE_MMA_MASK
	.align		4
.L_33:
        /*0038*/ 	.byte	0x03, 0x50
        /*003a*/ 	.short	0x0000


	//----- nvinfo : EIATTR_MAXREG_COUNT
	.align		4
        /*003c*/ 	.byte	0x03, 0x1b
        /*003e*/ 	.short	0x00ff


	//----- nvinfo : EIATTR_MERCURY_ISA_VERSION
	.align		4
        /*0040*/ 	.byte	0x03, 0x5f
        /*0042*/ 	.short	0x0101


	//----- nvinfo : EIATTR_VRC_CTA_INIT_COUNT
	.align		4
        /*0044*/ 	.byte	0x02, 0x4a
	.zero		1
	.zero		1


	//----- nvinfo : EIATTR_EXIT_INSTR_OFFSETS
	.align		4
        /*0048*/ 	.byte	0x04, 0x1c
        /*004a*/ 	.short	(.L_35 - .L_34)


	//   ....[0]....
.L_34:
        /*004c*/ 	.word	0x00000030


	//   ....[1]....
        /*0050*/ 	.word	0x000000f0


	//----- nvinfo : EIATTR_CBANK_PARAM_SIZE
	.align		4
.L_35:
        /*0054*/ 	.byte	0x03, 0x19
        /*0056*/ 	.short	0x0018


	//----- nvinfo : EIATTR_PARAM_CBANK
	.align		4
        /*0058*/ 	.byte	0x04, 0x0a
        /*005a*/ 	.short	(.L_37 - .L_36)
	.align		4
.L_36:
        /*005c*/ 	.word	index@(.nv.constant0._Z5ProdDPdS_S_)
        /*0060*/ 	.short	0x0380
        /*0062*/ 	.short	0x0018


	//----- nvinfo : EIATTR_SW_WAR
	.align		4
.L_37:
        /*0064*/ 	.byte	0x04, 0x36
        /*0066*/ 	.short	(.L_39 - .L_38)
.L_38:
        /*0068*/ 	.word	0x00000008
.L_39:


//--------------------- .nv.callgraph             --------------------------
	.section	.nv.callgraph,"",@"SHT_CUDA_CALLGRAPH"
	.align	4
	.sectionentsize	8
	.align		4
        /*0000*/ 	.word	0x00000000
	.align		4
        /*0004*/ 	.word	0xffffffff
	.align		4
        /*0008*/ 	.word	0x00000000
	.align		4
        /*000c*/ 	.word	0xfffffffe
	.align		4
        /*0010*/ 	.word	0x00000000
	.align		4
        /*0014*/ 	.word	0xfffffffd
	.align		4
        /*0018*/ 	.word	0x00000000
	.align		4
        /*001c*/ 	.word	0xfffffffc


//--------------------- .text._Z5ProdFPfS_S_      --------------------------
	.section	.text._Z5ProdFPfS_S_,"ax",@progbits
	.align	128
        .global         _Z5ProdFPfS_S_
        .type           _Z5ProdFPfS_S_,@function
        .size           _Z5ProdFPfS_S_,(.L_x_2 - _Z5ProdFPfS_S_)
        .other          _Z5ProdFPfS_S_,@"STO_CUDA_ENTRY STV_DEFAULT"
_Z5ProdFPfS_S_:
.text._Z5ProdFPfS_S_:
[----:B------:R-:W-:Y:S01]  /*0000*/  LDC R1, c[0x0][0x37c] ;  /* 0x0000df00ff017b82 */ /* 0x000fe20000000800 */
[----:B------:R-:W0:Y:S02]  /*0010*/  S2R R9, SR_TID.X ;  /* 0x0000000000097919 */ /* 0x000e240000002100 */
[----:B0-----:R-:W-:-:S13]  /*0020*/  ISETP.GT.U32.AND P0, PT, R9, 0x4, PT ;  /* 0x000000040900780c */ /* 0x001fda0003f04070 */
[----:B------:R-:W-:Y:S05]  /*0030*/  @P0 EXIT ;  /* 0x000000000000094d */ /* 0x000fea0003800000 */
[----:B------:R-:W0:Y:S01]  /*0040*/  LDC.64 R2, c[0x0][0x380] ;  /* 0x0000e000ff027b82 */ /* 0x000e220000000a00 */
[----:B------:R-:W1:Y:S07]  /*0050*/  LDCU.64 UR4, c[0x0][0x358] ;  /* 0x00006b00ff0477ac */ /* 0x000e6e0008000a00 */
[----:B------:R-:W2:Y:S08]  /*0060*/  LDC.64 R4, c[0x0][0x388] ;  /* 0x0000e200ff047b82 */ /* 0x000eb00000000a00 */
[----:B------:R-:W3:Y:S01]  /*0070*/  LDC.64 R6, c[0x0][0x390] ;  /* 0x0000e400ff067b82 */ /* 0x000ee20000000a00 */
[----:B0-----:R-:W-:-:S06]  /*0080*/  IMAD.WIDE.U32 R2, R9, 0x4, R2 ;  /* 0x0000000409027825 */ /* 0x001fcc00078e0002 */
[----:B-1----:R-:W4:Y:S01]  /*0090*/  LDG.E R2, desc[UR4][R2.64] ;  /* 0x0000000402027981 */ /* 0x002f22000c1e1900 */
[----:B--2---:R-:W-:-:S06]  /*00a0*/  IMAD.WIDE.U32 R4, R9, 0x4, R4 ;  /* 0x0000000409047825 */ /* 0x004fcc00078e0004 */
[----:B------:R-:W4:Y:S01]  /*00b0*/  LDG.E R5, desc[UR4][R4.64] ;  /* 0x0000000404057981 */ /* 0x000f22000c1e1900 */
[----:B---3--:R-:W-:-:S04]  /*00c0*/  IMAD.WIDE.U32 R6, R9, 0x4, R6 ;  /* 0x0000000409067825 */ /* 0x008fc800078e0006 */
[----:B----4-:R-:W-:-:S05]  /*00d0*/  FMUL R9, R2, R5 ;  /* 0x0000000502097220 */ /* 0x010fca0000400000 */
[----:B------:R-:W-:Y:S01]  /*00e0*/  STG.E desc[UR4][R6.64], R9 ;  /* 0x0000000906007986 */ /* 0x000fe2000c101904 */
[----:B------:R-:W-:Y:S05]  /*00f0*/  EXIT ;  /* 0x000000000000794d */ /* 0x000fea0003800000 */
.L_x_0:
[----:B------:R-:W-:-:S00]  /*0100*/  BRA `(.L_x_0) ;  /* 0xfffffffc00fc7947 */ /* 0x000fc0000383ffff */
[----:B------:R-:W-:-:S00]  /*0110*/  NOP ;  /* 0x0000000000007918 */ /* 0x000fc00000000000 */
        /* <DEDUP_REMOVED lines=14> */
.L_x_2:


//--------------------- .text._Z5ProdDPdS_S_      --------------------------
	.section	.text._Z5ProdDPdS_S_,"ax",@progbits
	.align	128
        .global         _Z5ProdDPdS_S_
        .type           _Z5ProdDPdS_S_,@function
        .size           _Z5ProdDPdS_S_,(.L_x_3 - _Z5ProdDPdS_S_)
        .other          _Z5ProdDPdS_S_,@"STO_CUDA_ENTRY STV_DEFAULT"
_Z5ProdDPdS_S_:
.text._Z5ProdDPdS_S_:
        /* <DEDUP_REMOVED lines=9> */
[----:B-1----:R-:W4:Y:S01]  /*0090*/  LDG.E.64 R2, desc[UR4][R2.64] ;  /* 0x0000000402027981 */ /* 0x002f22000c1e1b00 */
[----:B--2---:R-:W-:-:S06]  /*00a0*/  IMAD.WIDE.U32 R4, R11, 0x8, R4 ;  /* 0x000000080b047825 */ /* 0x004fcc00078e0004 */
[----:B------:R-:W4:Y:S01]  /*00b0*/  LDG.E.64 R4, desc[UR4][R4.64] ;  /* 0x0000000404047981 */ /* 0x000f22000c1e1b00 */
[----:B---3--:R-:W-:Y:S01]  /*00c0*/  IMAD.WIDE.U32 R8, R11, 0x8, R8 ;  /* 0x000000080b087825 */ /* 0x008fe200078e0008 */
[----:B----4-:R-:W-:-:S07]  /*00d0*/  DMUL R6, R2, R4 ;  /* 0x0000000402067228 */ /* 0x010fce0000000000 */
[----:B------:R-:W-:Y:S01]  /*00e0*/  STG.E.64 desc[UR4][R8.64], R6 ;  /* 0x0000000608007986 */ /* 0x000fe2000c101b04 */
[----:B------:R-:W-:Y:S05]  /*00f0*/  EXIT ;  /* 0x000000000000794d */ /* 0x000fea0003800000 */
.L_x_1:
        /* <DEDUP_REMOVED lines=16> */
.L_x_3:


//--------------------- .nv.shared.reserved.0     --------------------------
	.section	.nv.shared.reserved.0,"aw",@nobits
	.weak		__nv_reservedSMEM_offset_0_alias
	.size		__nv_reservedSMEM_offset_0_alias, 0, 64
	.other		__nv_reservedSMEM_offset_0_alias,@"STO_CUDA_RESERVED_SHARED STV_DEFAULT"
__nv_reservedSMEM_offset_0_alias:
	.zero		0
	.zero		64


//--------------------- .nv.constant0._Z5ProdFPfS_S_ --------------------------
	.section	.nv.constant0._Z5ProdFPfS_S_,"a",@progbits
	.sectionflags	@""
	.align	4
.nv.constant0._Z5ProdFPfS_S_:
	.zero		920


//--------------------- .nv.constant0._Z5ProdDPdS_S_ --------------------------
	.section	.nv.constant0._Z5ProdDPdS_S_,"a",@progbits
	.sectionflags	@""
	.align	4
.nv.constant0._Z5ProdDPdS_S_:
	.zero		920


//--------------------- SYMBOLS --------------------------

	.type		.nv.reservedSmem.offset0,@object
	.size		.nv.reservedSmem.offset0,0x4
